	.headerflags	@"EF_CUDA_TEXMODE_UNIFIED EF_CUDA_64BIT_ADDRESS EF_CUDA_ACCELERATORS EF_CUDA_SM90 EF_CUDA_VIRTUAL_SM(EF_CUDA_SM90)"
	.elftype	@"ET_EXEC"


//--------------------- .nv.info                  --------------------------
	.section	.nv.info,"",@"SHT_CUDA_INFO"
	.align	4


	//----- nvinfo : EIATTR_REGCOUNT
	.align		4
        /*0000*/ 	.byte	0x04, 0x2f
        /*0002*/ 	.short	(.L_1 - .L_0)
	.align		4
.L_0:
        /*0004*/ 	.word	index@(triton_poi_fused_max_pool2d_with_indices_20)
        /*0008*/ 	.word	0x0000002e


	//----- nvinfo : EIATTR_MIN_STACK_SIZE
	.align		4
.L_1:
        /*000c*/ 	.byte	0x04, 0x12
        /*000e*/ 	.short	(.L_3 - .L_2)
	.align		4
.L_2:
        /*0010*/ 	.word	index@(triton_poi_fused_max_pool2d_with_indices_20)
        /*0014*/ 	.word	0x00000000


	//----- nvinfo : EIATTR_FRAME_SIZE
	.align		4
.L_3:
        /*0018*/ 	.byte	0x04, 0x11
        /*001a*/ 	.short	(.L_5 - .L_4)
	.align		4
.L_4:
        /*001c*/ 	.word	index@(triton_poi_fused_max_pool2d_with_indices_20)
        /*0020*/ 	.word	0x00000000


	//----- nvinfo : EIATTR_MIN_STACK_SIZE
	.align		4
.L_5:
        /*0024*/ 	.byte	0x04, 0x12
        /*0026*/ 	.short	(.L_7 - .L_6)
	.align		4
.L_6:
        /*0028*/ 	.word	index@(triton_poi_fused_max_pool2d_with_indices_20)
        /*002c*/ 	.word	0x00000000
.L_7:


//--------------------- .nv.info.triton_poi_fused_max_pool2d_with_indices_20 --------------------------
	.section	.nv.info.triton_poi_fused_max_pool2d_with_indices_20,"",@"SHT_CUDA_INFO"
	.sectionflags	@""
	.align	4


	//----- nvinfo : EIATTR_CUDA_API_VERSION
	.align		4
        /*0000*/ 	.byte	0x04, 0x37
        /*0002*/ 	.short	(.L_9 - .L_8)
.L_8:
        /*0004*/ 	.word	0x0000007c


	//----- nvinfo : EIATTR_KPARAM_INFO
	.align		4
.L_9:
        /*0008*/ 	.byte	0x04, 0x17
        /*000a*/ 	.short	(.L_11 - .L_10)
.L_10:
        /*000c*/ 	.word	0x00000000
        /*0010*/ 	.short	0x0004
        /*0012*/ 	.short	0x001c
        /*0014*/ 	.byte	0x00, 0xf0, 0x11, 0x00


	//----- nvinfo : EIATTR_KPARAM_INFO
	.align		4
.L_11:
        /*0018*/ 	.byte	0x04, 0x17
        /*001a*/ 	.short	(.L_13 - .L_12)
.L_12:
        /*001c*/ 	.word	0x00000000
        /*0020*/ 	.short	0x0003
        /*0022*/ 	.short	0x0018
        /*0024*/ 	.byte	0x00, 0xf0, 0x11, 0x00


	//----- nvinfo : EIATTR_KPARAM_INFO
	.align		4
.L_13:
        /*0028*/ 	.byte	0x04, 0x17
        /*002a*/ 	.short	(.L_15 - .L_14)
.L_14:
        /*002c*/ 	.word	0x00000000
        /*0030*/ 	.short	0x0002
        /*0032*/ 	.short	0x0010
        /*0034*/ 	.byte	0x00, 0xf4, 0x21, 0x00


	//----- nvinfo : EIATTR_KPARAM_INFO
	.align		4
.L_15:
        /*0038*/ 	.byte	0x04, 0x17
        /*003a*/ 	.short	(.L_17 - .L_16)
.L_16:
        /*003c*/ 	.word	0x00000000
        /*0040*/ 	.short	0x0001
        /*0042*/ 	.short	0x0008
        /*0044*/ 	.byte	0x00, 0xf4, 0x21, 0x00


	//----- nvinfo : EIATTR_KPARAM_INFO
	.align		4
.L_17:
        /*0048*/ 	.byte	0x04, 0x17
        /*004a*/ 	.short	(.L_19 - .L_18)
.L_18:
        /*004c*/ 	.word	0x00000000
        /*0050*/ 	.short	0x0000
        /*0052*/ 	.short	0x0000
        /*0054*/ 	.byte	0x00, 0xf4, 0x21, 0x00


	//----- nvinfo : EIATTR_SPARSE_MMA_MASK
	.align		4
.L_19:
        /*0058*/ 	.byte	0x03, 0x50
        /*005a*/ 	.short	0x0000


	//----- nvinfo : EIATTR_MAXREG_COUNT
	.align		4
        /*005c*/ 	.byte	0x03, 0x1b
        /*005e*/ 	.short	0x00ff


	//----- nvinfo : EIATTR_EXIT_INSTR_OFFSETS
	.align		4
        /*0060*/ 	.byte	0x04, 0x1c
        /*0062*/ 	.short	(.L_21 - .L_20)


	//   ....[0]....
.L_20:
        /*0064*/ 	.word	0x00001630


	//   ....[1]....
        /*0068*/ 	.word	0x00001660


	//----- nvinfo : EIATTR_REQNTID
	.align		4
.L_21:
        /*006c*/ 	.byte	0x04, 0x10
        /*006e*/ 	.short	(.L_23 - .L_22)
.L_22:
        /*0070*/ 	.word	0x00000080
        /*0074*/ 	.word	0x00000001
        /*0078*/ 	.word	0x00000001


	//----- nvinfo : EIATTR_CBANK_PARAM_SIZE
	.align		4
.L_23:
        /*007c*/ 	.byte	0x03, 0x19
        /*007e*/ 	.short	0x0020


	//----- nvinfo : EIATTR_PARAM_CBANK
	.align		4
        /*0080*/ 	.byte	0x04, 0x0a
        /*0082*/ 	.short	(.L_25 - .L_24)
	.align		4
.L_24:
        /*0084*/ 	.word	index@(.nv.constant0.triton_poi_fused_max_pool2d_with_indices_20)
        /*0088*/ 	.short	0x0210
        /*008a*/ 	.short	0x0020


	//----- nvinfo : EIATTR_SW_WAR
	.align		4
.L_25:
        /*008c*/ 	.byte	0x04, 0x36
        /*008e*/ 	.short	(.L_27 - .L_26)
.L_26:
        /*0090*/ 	.word	0x00000008
.L_27:


//--------------------- .nv.callgraph             --------------------------
	.section	.nv.callgraph,"",@"SHT_CUDA_CALLGRAPH"
	.align	4
	.sectionentsize	8
	.align		4
        /*0000*/ 	.word	0x00000000
	.align		4
        /*0004*/ 	.word	0xffffffff
	.align		4
        /*0008*/ 	.word	0x00000000
	.align		4
        /*000c*/ 	.word	0xfffffffe
	.align		4
        /*0010*/ 	.word	0x00000000
	.align		4
        /*0014*/ 	.word	0xfffffffd
	.align		4
        /*0018*/ 	.word	0x00000000
	.align		4
        /*001c*/ 	.word	0xfffffffc


//--------------------- .text.triton_poi_fused_max_pool2d_with_indices_20 --------------------------
	.section	.text.triton_poi_fused_max_pool2d_with_indices_20,"ax",@progbits
	.sectionflags	@"SHF_BARRIERS=1"
	.align	128
        .global         triton_poi_fused_max_pool2d_with_indices_20
        .type           triton_poi_fused_max_pool2d_with_indices_20,@function
        .size           triton_poi_fused_max_pool2d_with_indices_20,(.L_x_1 - triton_poi_fused_max_pool2d_with_indices_20)
        .other          triton_poi_fused_max_pool2d_with_indices_20,@"STO_CUDA_ENTRY STV_DEFAULT"
triton_poi_fused_max_pool2d_with_indices_20:
.text.triton_poi_fused_max_pool2d_with_indices_20:
[----:B------:R-:W0:Y:S01]  /*0000*/  LDC R1, c[0x0][0x28] ;  /* 0x00000a00ff017b82 */ /* 0x000e220000000800 */
[----:B------:R-:W1:Y:S07]  /*0010*/  S2R R0, SR_TID.X ;  /* 0x0000000000007919 */ /* 0x000e6e0000002100 */
[----:B------:R-:W2:Y:S01]  /*0020*/  S2UR UR14, SR_CTAID.X ;  /* 0x00000000000e79c3 */ /* 0x000ea20000002500 */
[----:B------:R-:W-:Y:S01]  /*0030*/  CS2R R16, SRZ ;  /* 0x0000000000107805 */ /* 0x000fe2000001ff00 */
[----:B------:R-:W-:Y:S01]  /*0040*/  ULDC.64 UR12, c[0x0][0x208] ;  /* 0x00008200000c7ab9 */ /* 0x000fe20000000a00 */
[----:B------:R-:W3:Y:S01]  /*0050*/  S2R R34, SR_CTAID.Y ;  /* 0x0000000000227919 */ /* 0x000ee20000002600 */
[----:B------:R-:W-:-:S04]  /*0060*/  IMAD.MOV.U32 R2, RZ, RZ, RZ ;  /* 0x000000ffff027224 */ /* 0x000fc800078e00ff */
[----:B------:R-:W4:Y:S01]  /*0070*/  LDC.64 R26, c[0x0][0x210] ;  /* 0x00008400ff1a7b82 */ /* 0x000f220000000a00 */
[----:B--2---:R-:W-:Y:S02]  /*0080*/  USHF.L.U32 UR8, UR14, 0x2, URZ ;  /* 0x000000020e087899 */ /* 0x004fe4000800063f */
[----:B------:R-:W-:Y:S02]  /*0090*/  USHF.L.U32 UR6, UR14, 0x4, URZ ;  /* 0x000000040e067899 */ /* 0x000fe4000800063f */
[----:B------:R-:W-:Y:S02]  /*00a0*/  UISETP.GE.AND UP0, UPT, UR8, 0x4, UPT ;  /* 0x000000040800788c */ /* 0x000fe4000bf06270 */
[----:B------:R-:W-:Y:S01]  /*00b0*/  UIADD3 UR10, UR6, 0x1, URZ ;  /* 0x00000001060a7890 */ /* 0x000fe2000fffe03f */
[----:B-1----:R-:W-:-:S03]  /*00c0*/  LOP3.LUT R23, R0, 0x7f, RZ, 0xc0, !PT ;  /* 0x0000007f00177812 */ /* 0x002fc600078ec0ff */
[----:B------:R-:W-:Y:S02]  /*00d0*/  PLOP3.LUT P0, PT, PT, PT, UP0, 0x80, 0x0 ;  /* 0x000000000000781c */ /* 0x000fe40003f0f008 */
[----:B---3--:R-:W-:-:S04]  /*00e0*/  PRMT R23, R23, 0x6540, R34 ;  /* 0x0000654017177816 */ /* 0x008fc80000000022 */
[----:B------:R-:W-:Y:S01]  /*00f0*/  LEA R3, R23, UR6, 0x4 ;  /* 0x0000000617037c11 */ /* 0x000fe2000f8e20ff */
[----:B------:R-:W-:Y:S01]  /*0100*/  USHF.R.U32.HI UR5, URZ, 0x1d, UR14 ;  /* 0x0000001d3f057899 */ /* 0x000fe2000801160e */
[----:B------:R-:W-:-:S03]  /*0110*/  PLOP3.LUT P1, PT, PT, PT, UP0, 0x80, 0x0 ;  /* 0x000000000000781c */ /* 0x000fc60003f2f008 */
[--C-:B----4-:R-:W-:Y:S01]  /*0120*/  IMAD.WIDE R4, R3, 0x4, R26.reuse ;  /* 0x0000000403047825 */ /* 0x110fe200078e021a */
[----:B------:R-:W-:Y:S01]  /*0130*/  LEA R7, R23, UR10, 0x4 ;  /* 0x0000000a17077c11 */ /* 0x000fe2000f8e20ff */
[----:B------:R-:W-:Y:S01]  /*0140*/  UIADD3 UR4, UR8, 0x1, URZ ;  /* 0x0000000108047890 */ /* 0x000fe2000fffe03f */
[----:B------:R-:W-:Y:S01]  /*0150*/  PLOP3.LUT P2, PT, PT, PT, UP0, 0x80, 0x0 ;  /* 0x000000000000781c */ /* 0x000fe20003f4f008 */
[----:B------:R-:W-:Y:S01]  /*0160*/  USGXT.U32 UR5, UR5, 0x1 ;  /* 0x000000010505789a */ /* 0x000fe20008000000 */
[----:B------:R1:W2:Y:S01]  /*0170*/  @!P0 LDG.E.EL R16, desc[UR12][R4.64] ;  /* 0x0000000c04108981 */ /* 0x0002a2000c2e1900 */
[----:B------:R-:W-:Y:S01]  /*0180*/  PLOP3.LUT P0, PT, PT, PT, UP0, 0x80, 0x0 ;  /* 0x000000000000781c */ /* 0x000fe20003f0f008 */
[----:B------:R-:W-:Y:S01]  /*0190*/  IMAD.MOV.U32 R18, RZ, RZ, RZ ;  /* 0x000000ffff127224 */ /* 0x000fe200078e00ff */
[----:B------:R-:W-:Y:S01]  /*01a0*/  UIADD3 UR5, UR4, UR5, URZ ;  /* 0x0000000504057290 */ /* 0x000fe2000fffe03f */
[C---:B------:R-:W-:Y:S02]  /*01b0*/  VIADD R9, R7.reuse, 0x8 ;  /* 0x0000000807097836 */ /* 0x040fe40000000000 */
[----:B------:R-:W-:Y:S01]  /*01c0*/  IMAD.WIDE R6, R7, 0x4, R26 ;  /* 0x0000000407067825 */ /* 0x000fe200078e021a */
[----:B------:R-:W-:-:S03]  /*01d0*/  ULOP3.LUT UR5, UR5, 0x7ffffffe, URZ, 0xc0, !UPT ;  /* 0x7ffffffe05057892 */ /* 0x000fc6000f8ec03f */
[----:B------:R-:W-:Y:S01]  /*01e0*/  VIADD R3, R3, 0x8 ;  /* 0x0000000803037836 */ /* 0x000fe20000000000 */
[----:B------:R-:W2:Y:S01]  /*01f0*/  @!P1 LDG.E.EL R18, desc[UR12][R6.64] ;  /* 0x0000000c06129981 */ /* 0x000ea2000c2e1900 */
[----:B------:R-:W-:Y:S01]  /*0200*/  IMAD.WIDE R8, R9, 0x4, R26 ;  /* 0x0000000409087825 */ /* 0x000fe200078e021a */
[----:B------:R-:W-:-:S03]  /*0210*/  UIADD3 UR11, UR6, 0x4, URZ ;  /* 0x00000004060b7890 */ /* 0x000fc6000fffe03f */
[--C-:B-1----:R-:W-:Y:S01]  /*0220*/  IMAD.WIDE R4, R3, 0x4, R26.reuse ;  /* 0x0000000403047825 */ /* 0x102fe200078e021a */
[----:B------:R1:W3:Y:S01]  /*0230*/  @!P2 LDG.E.EL R17, desc[UR12][R8.64] ;  /* 0x0000000c0811a981 */ /* 0x0002e2000c2e1900 */
[----:B------:R-:W-:Y:S01]  /*0240*/  UIADD3 UR5, UR4, -UR5, URZ ;  /* 0x8000000504057290 */ /* 0x000fe2000fffe03f */
[----:B------:R-:W-:Y:S02]  /*0250*/  PLOP3.LUT P2, PT, PT, PT, UP0, 0x80, 0x0 ;  /* 0x000000000000781c */ /* 0x000fe40003f4f008 */
[----:B------:R4:W3:Y:S01]  /*0260*/  @!P0 LDG.E.EL R2, desc[UR12][R4.64] ;  /* 0x0000000c04028981 */ /* 0x0008e2000c2e1900 */
[----:B------:R-:W-:Y:S01]  /*0270*/  LEA R11, R23, UR11, 0x4 ;  /* 0x0000000b170b7c11 */ /* 0x000fe2000f8e20ff */
[----:B------:R-:W-:Y:S01]  /*0280*/  ULEA UR4, UR5, 0x1, 0x1 ;  /* 0x0000000105047891 */ /* 0x000fe2000f8e083f */
[----:B------:R-:W-:Y:S01]  /*0290*/  PLOP3.LUT P3, PT, PT, PT, UP0, 0x80, 0x0 ;  /* 0x000000000000781c */ /* 0x000fe20003f6f008 */
[----:B------:R-:W-:Y:S01]  /*02a0*/  IMAD.MOV.U32 R39, RZ, RZ, RZ ;  /* 0x000000ffff277224 */ /* 0x000fe200078e00ff */
[----:B------:R-:W-:Y:S01]  /*02b0*/  ULEA UR9, UR5, UR6, 0x1 ;  /* 0x0000000605097291 */ /* 0x000fe2000f8e083f */
[C---:B------:R-:W-:Y:S01]  /*02c0*/  VIADD R3, R11.reuse, 0x8 ;  /* 0x000000080b037836 */ /* 0x040fe20000000000 */
[----:B------:R-:W-:Y:S01]  /*02d0*/  UIADD3 UR4, UR6, UR4, URZ ;  /* 0x0000000406047290 */ /* 0x000fe2000fffe03f */
[----:B------:R-:W-:Y:S01]  /*02e0*/  IMAD.WIDE R10, R11, 0x4, R26 ;  /* 0x000000040b0a7825 */ /* 0x000fe200078e021a */
[----:B------:R-:W-:-:S02]  /*02f0*/  PLOP3.LUT P0, PT, PT, PT, UP0, 0x80, 0x0 ;  /* 0x000000000000781c */ /* 0x000fc40003f0f008 */
[----:B------:R-:W-:Y:S01]  /*0300*/  PLOP3.LUT P1, PT, PT, PT, UP0, 0x80, 0x0 ;  /* 0x000000000000781c */ /* 0x000fe20003f2f008 */
[----:B------:R-:W-:Y:S01]  /*0310*/  IMAD.MOV.U32 R37, RZ, RZ, RZ ;  /* 0x000000ffff257224 */ /* 0x000fe200078e00ff */
[----:B------:R5:W3:Y:S01]  /*0320*/  @!P2 LDG.E.EL R39, desc[UR12][R10.64] ;  /* 0x0000000c0a27a981 */ /* 0x000ae2000c2e1900 */
[--C-:B-1----:R-:W-:Y:S01]  /*0330*/  IMAD.WIDE R8, R3, 0x4, R26.reuse ;  /* 0x0000000403087825 */ /* 0x102fe200078e021a */
[C---:B------:R-:W-:Y:S02]  /*0340*/  LEA R3, R23.reuse, UR9, 0x4 ;  /* 0x0000000917037c11 */ /* 0x040fe4000f8e20ff */
[----:B------:R-:W-:Y:S02]  /*0350*/  LEA R15, R23, UR4, 0x4 ;  /* 0x00000004170f7c11 */ /* 0x000fe4000f8e20ff */
[----:B----4-:R-:W-:Y:S01]  /*0360*/  CS2R R4, SRZ ;  /* 0x0000000000047805 */ /* 0x010fe2000001ff00 */
[----:B------:R1:W4:Y:S01]  /*0370*/  @!P3 LDG.E.EL R37, desc[UR12][R8.64] ;  /* 0x0000000c0825b981 */ /* 0x000322000c2e1900 */
[----:B------:R-:W-:-:S04]  /*0380*/  IMAD.WIDE R6, R3, 0x4, R26 ;  /* 0x0000000403067825 */ /* 0x000fc800078e021a */
[--C-:B------:R-:W-:Y:S01]  /*0390*/  IMAD.WIDE R12, R15, 0x4, R26.reuse ;  /* 0x000000040f0c7825 */ /* 0x100fe200078e021a */
[----:B------:R-:W4:Y:S04]  /*03a0*/  @!P0 LDG.E.EL R4, desc[UR12][R6.64] ;  /* 0x0000000c06048981 */ /* 0x000f28000c2e1900 */
[----:B------:R-:W4:Y:S01]  /*03b0*/  @!P1 LDG.E.EL R5, desc[UR12][R12.64] ;  /* 0x0000000c0c059981 */ /* 0x000f22000c2e1900 */
[----:B------:R-:W-:Y:S02]  /*03c0*/  PLOP3.LUT P0, PT, PT, PT, UP0, 0x80, 0x0 ;  /* 0x000000000000781c */ /* 0x000fe40003f0f008 */
[----:B------:R-:W-:Y:S01]  /*03d0*/  PLOP3.LUT P1, PT, PT, PT, UP0, 0x80, 0x0 ;  /* 0x000000000000781c */ /* 0x000fe20003f2f008 */
[----:B0----5:R-:W-:Y:S02]  /*03e0*/  VIADD R11, R3, 0x8 ;  /* 0x00000008030b7836 */ /* 0x021fe40000000000 */
[----:B------:R-:W-:Y:S01]  /*03f0*/  VIADD R15, R15, 0x8 ;  /* 0x000000080f0f7836 */ /* 0x000fe20000000000 */
[----:B-1----:R-:W-:Y:S01]  /*0400*/  CS2R R8, SRZ ;  /* 0x0000000000087805 */ /* 0x002fe2000001ff00 */
[----:B------:R-:W-:-:S04]  /*0410*/  IMAD.WIDE R10, R11, 0x4, R26 ;  /* 0x000000040b0a7825 */ /* 0x000fc800078e021a */
[----:B------:R-:W-:Y:S02]  /*0420*/  IMAD.WIDE R14, R15, 0x4, R26 ;  /* 0x000000040f0e7825 */ /* 0x000fe400078e021a */
[----:B------:R-:W5:Y:S04]  /*0430*/  @!P0 LDG.E.EL R8, desc[UR12][R10.64] ;  /* 0x0000000c0a088981 */ /* 0x000f68000c2e1900 */
[----:B------:R0:W5:Y:S01]  /*0440*/  @!P1 LDG.E.EL R9, desc[UR12][R14.64] ;  /* 0x0000000c0e099981 */ /* 0x000162000c2e1900 */
[----:B------:R-:W-:-:S04]  /*0450*/  ULEA UR7, UR5, 0x4, 0x1 ;  /* 0x0000000405077891 */ /* 0x000fc8000f8e083f */
[----:B------:R-:W-:-:S06]  /*0460*/  UIADD3 UR7, UR6, UR7, URZ ;  /* 0x0000000706077290 */ /* 0x000fcc000fffe03f */
[----:B------:R-:W-:-:S05]  /*0470*/  LEA R3, R23, UR7, 0x4 ;  /* 0x0000000717037c11 */ /* 0x000fca000f8e20ff */
[----:B0-----:R-:W-:-:S04]  /*0480*/  VIADD R15, R3, 0x8 ;  /* 0x00000008030f7836 */ /* 0x001fc80000000000 */
[----:B------:R-:W-:Y:S01]  /*0490*/  IMAD.WIDE R14, R15, 0x4, R26 ;  /* 0x000000040f0e7825 */ /* 0x000fe200078e021a */
[----:B------:R-:W-:-:S03]  /*04a0*/  LOP3.LUT R11, R23, 0x80, RZ, 0xfc, !PT ;  /* 0x00000080170b7812 */ /* 0x000fc600078efcff */
[----:B------:R-:W-:Y:S01]  /*04b0*/  IMAD.WIDE R6, R3, 0x4, R26 ;  /* 0x0000000403067825 */ /* 0x000fe200078e021a */
[----:B------:R-:W-:Y:S02]  /*04c0*/  LEA R3, R11, UR6, 0x4 ;  /* 0x000000060b037c11 */ /* 0x000fe4000f8e20ff */
[----:B------:R-:W-:-:S03]  /*04d0*/  CS2R R24, SRZ ;  /* 0x0000000000187805 */ /* 0x000fc6000001ff00 */
[----:B------:R-:W-:Y:S01]  /*04e0*/  IMAD.WIDE R12, R3, 0x4, R26 ;  /* 0x00000004030c7825 */ /* 0x000fe200078e021a */
[----:B------:R-:W-:-:S03]  /*04f0*/  PLOP3.LUT P1, PT, PT, PT, UP0, 0x80, 0x0 ;  /* 0x000000000000781c */ /* 0x000fc60003f2f008 */
[----:B------:R-:W-:Y:S01]  /*0500*/  VIADD R3, R3, 0x8 ;  /* 0x0000000803037836 */ /* 0x000fe20000000000 */
[----:B------:R-:W-:-:S09]  /*0510*/  CS2R R40, SRZ ;  /* 0x0000000000287805 */ /* 0x000fd2000001ff00 */
[----:B------:R0:W5:Y:S02]  /*0520*/  @!P1 LDG.E.EL R24, desc[UR12][R6.64] ;  /* 0x0000000c06189981 */ /* 0x000164000c2e1900 */
[----:B0-----:R-:W-:Y:S01]  /*0530*/  IMAD.MOV.U32 R6, RZ, RZ, RZ ;  /* 0x000000ffff067224 */ /* 0x001fe200078e00ff */
[C---:B------:R-:W-:Y:S02]  /*0540*/  LEA R7, R11.reuse, UR11, 0x4 ;  /* 0x0000000b0b077c11 */ /* 0x040fe4000f8e20ff */
[----:B------:R-:W-:Y:S02]  /*0550*/  LEA R19, R11, UR9, 0x4 ;  /* 0x000000090b137c11 */ /* 0x000fe4000f8e20ff */
[----:B------:R-:W-:Y:S01]  /*0560*/  CS2R R42, SRZ ;  /* 0x00000000002a7805 */ /* 0x000fe2000001ff00 */
[----:B------:R-:W-:Y:S01]  /*0570*/  IMAD.MOV.U32 R35, RZ, RZ, RZ ;  /* 0x000000ffff237224 */ /* 0x000fe200078e00ff */
[C---:B--2---:R-:W-:Y:S02]  /*0580*/  FSETP.GT.AND P6, PT, R18.reuse, R16, PT ;  /* 0x000000101200720b */ /* 0x044fe40003fc4000 */
[----:B------:R-:W-:-:S02]  /*0590*/  FSETP.NAN.AND P0, PT, R18, R18, PT ;  /* 0x000000121200720b */ /* 0x000fc40003f08000 */
[----:B---3--:R-:W-:-:S09]  /*05a0*/  FSETP.GT.AND P5, PT, R17, R2, PT ;  /* 0x000000021100720b */ /* 0x008fd20003fa4000 */
[----:B------:R-:W-:Y:S02]  /*05b0*/  @!P6 FSEL R18, R18, R16, P0 ;  /* 0x000000101212e208 */ /* 0x000fe40000000000 */
[C---:B------:R-:W-:Y:S02]  /*05c0*/  FSETP.NAN.AND P0, PT, R17.reuse, R17, PT ;  /* 0x000000111100720b */ /* 0x040fe40003f08000 */
[----:B------:R-:W-:Y:S02]  /*05d0*/  P2R R38, PR, RZ, 0x20 ;  /* 0x00000020ff267803 */ /* 0x000fe40000000000 */
[----:B------:R-:W-:Y:S02]  /*05e0*/  FSETP.GEU.AND P4, PT, R18, R39, PT ;  /* 0x000000271200720b */ /* 0x000fe40003f8e000 */
[----:B------:R-:W-:-:S04]  /*05f0*/  @!P5 FSEL R17, R17, R2, P0 ;  /* 0x000000021111d208 */ /* 0x000fc80000000000 */
[----:B----4-:R-:W-:Y:S02]  /*0600*/  FSETP.GEU.AND P5, PT, R17, R37, PT ;  /* 0x000000251100720b */ /* 0x010fe40003fae000 */
[----:B------:R-:W-:-:S05]  /*0610*/  FSETP.NAN.AND P0, PT, R39, R39, PT ;  /* 0x000000272700720b */ /* 0x000fca0003f08000 */
[----:B------:R-:W-:Y:S02]  /*0620*/  @P4 FSEL R39, R39, R18, P0 ;  /* 0x0000001227274208 */ /* 0x000fe40000000000 */
[----:B------:R-:W-:Y:S02]  /*0630*/  FSETP.GT.AND P2, PT, R5, R4, PT ;  /* 0x000000040500720b */ /* 0x000fe40003f44000 */
[----:B------:R-:W-:-:S04]  /*0640*/  FSETP.NAN.AND P0, PT, R37, R37, PT ;  /* 0x000000252500720b */ /* 0x000fc80003f08000 */
[----:B------:R-:W-:Y:S02]  /*0650*/  @P5 FSEL R37, R37, R17, P0 ;  /* 0x0000001125255208 */ /* 0x000fe40000000000 */
[----:B------:R-:W-:-:S05]  /*0660*/  FSETP.NAN.AND P0, PT, R5, R5, PT ;  /* 0x000000050500720b */ /* 0x000fca0003f08000 */
[----:B------:R-:W-:Y:S02]  /*0670*/  @!P2 FSEL R5, R5, R4, P0 ;  /* 0x000000040505a208 */ /* 0x000fe40000000000 */
[----:B------:R-:W-:Y:S02]  /*0680*/  PLOP3.LUT P0, PT, PT, PT, UP0, 0x80, 0x0 ;  /* 0x000000000000781c */ /* 0x000fe40003f0f008 */
[----:B------:R-:W-:Y:S02]  /*0690*/  P2R R21, PR, RZ, 0x4 ;  /* 0x00000004ff157803 */ /* 0x000fe40000000000 */
[----:B-----5:R-:W-:Y:S01]  /*06a0*/  FSETP.GT.AND P2, PT, R9, R8, PT ;  /* 0x000000080900720b */ /* 0x020fe20003f44000 */
[----:B------:R-:W-:-:S08]  /*06b0*/  IMAD.MOV.U32 R2, RZ, RZ, RZ ;  /* 0x000000ffff027224 */ /* 0x000fd000078e00ff */
[----:B------:R0:W2:Y:S01]  /*06c0*/  @!P0 LDG.E.EL R2, desc[UR12][R14.64] ;  /* 0x0000000c0e028981 */ /* 0x0000a2000c2e1900 */
[----:B------:R-:W-:-:S04]  /*06d0*/  FSETP.NAN.AND P0, PT, R9, R9, PT ;  /* 0x000000090900720b */ /* 0x000fc80003f08000 */
[----:B------:R-:W-:Y:S02]  /*06e0*/  @!P2 FSEL R9, R9, R8, P0 ;  /* 0x000000080909a208 */ /* 0x000fe40000000000 */
[----:B------:R-:W-:Y:S01]  /*06f0*/  PLOP3.LUT P0, PT, PT, PT, UP0, 0x80, 0x0 ;  /* 0x000000000000781c */ /* 0x000fe20003f0f008 */
[----:B0-----:R-:W-:-:S12]  /*0700*/  IMAD.WIDE R14, R3, 0x4, R26 ;  /* 0x00000004030e7825 */ /* 0x001fd800078e021a */
[----:B------:R0:W3:Y:S01]  /*0710*/  @!P0 LDG.E.EL R25, desc[UR12][R12.64] ;  /* 0x0000000c0c198981 */ /* 0x0000e2000c2e1900 */
[----:B------:R-:W-:Y:S02]  /*0720*/  PLOP3.LUT P0, PT, PT, PT, UP0, 0x80, 0x0 ;  /* 0x000000000000781c */ /* 0x000fe40003f0f008 */
[----:B------:R-:W-:-:S11]  /*0730*/  LEA R3, R11, UR10, 0x4 ;  /* 0x0000000a0b037c11 */ /* 0x000fd6000f8e20ff */
[----:B------:R1:W4:Y:S01]  /*0740*/  @!P0 LDG.E.EL R41, desc[UR12][R14.64] ;  /* 0x0000000c0e298981 */ /* 0x000322000c2e1900 */
[----:B------:R-:W-:Y:S01]  /*0750*/  PLOP3.LUT P0, PT, PT, PT, UP0, 0x80, 0x0 ;  /* 0x000000000000781c */ /* 0x000fe20003f0f008 */
[----:B------:R-:W-:-:S04]  /*0760*/  IMAD.WIDE R16, R3, 0x4, R26 ;  /* 0x0000000403107825 */ /* 0x000fc800078e021a */
[----:B0-----:R-:W-:-:S08]  /*0770*/  VIADD R13, R3, 0x8 ;  /* 0x00000008030d7836 */ /* 0x001fd00000000000 */
[----:B------:R0:W3:Y:S01]  /*0780*/  @!P0 LDG.E.EL R6, desc[UR12][R16.64] ;  /* 0x0000000c10068981 */ /* 0x0000e2000c2e1900 */
[----:B------:R-:W-:Y:S01]  /*0790*/  PLOP3.LUT P0, PT, PT, PT, UP0, 0x80, 0x0 ;  /* 0x000000000000781c */ /* 0x000fe20003f0f008 */
[----:B------:R-:W-:Y:S02]  /*07a0*/  IMAD.MOV.U32 R4, RZ, RZ, RZ ;  /* 0x000000ffff047224 */ /* 0x000fe400078e00ff */
[----:B------:R-:W-:-:S10]  /*07b0*/  IMAD.WIDE R12, R13, 0x4, R26 ;  /* 0x000000040d0c7825 */ /* 0x000fd400078e021a */
[----:B------:R5:W4:Y:S01]  /*07c0*/  @!P0 LDG.E.EL R4, desc[UR12][R12.64] ;  /* 0x0000000c0c048981 */ /* 0x000b22000c2e1900 */
[----:B------:R-:W-:Y:S01]  /*07d0*/  PLOP3.LUT P0, PT, PT, PT, UP0, 0x80, 0x0 ;  /* 0x000000000000781c */ /* 0x000fe20003f0f008 */
[----:B------:R-:W-:Y:S02]  /*07e0*/  IMAD.MOV.U32 R3, RZ, RZ, RZ ;  /* 0x000000ffff037224 */ /* 0x000fe400078e00ff */
[----:B-1----:R-:W-:-:S04]  /*07f0*/  IMAD.WIDE R14, R7, 0x4, R26 ;  /* 0x00000004070e7825 */ /* 0x002fc800078e021a */
[----:B0-----:R-:W-:-:S06]  /*0800*/  VIADD R17, R7, 0x8 ;  /* 0x0000000807117836 */ /* 0x001fcc0000000000 */
[----:B------:R0:W4:Y:S01]  /*0810*/  @!P0 LDG.E.EL R3, desc[UR12][R14.64] ;  /* 0x0000000c0e038981 */ /* 0x000122000c2e1900 */
[----:B------:R-:W-:Y:S01]  /*0820*/  PLOP3.LUT P0, PT, PT, PT, UP0, 0x80, 0x0 ;  /* 0x000000000000781c */ /* 0x000fe20003f0f008 */
[----:B------:R-:W-:Y:S02]  /*0830*/  IMAD.MOV.U32 R7, RZ, RZ, RZ ;  /* 0x000000ffff077224 */ /* 0x000fe400078e00ff */
[----:B------:R-:W-:-:S10]  /*0840*/  IMAD.WIDE R16, R17, 0x4, R26 ;  /* 0x0000000411107825 */ /* 0x000fd400078e021a */
[----:B------:R1:W4:Y:S01]  /*0850*/  @!P0 LDG.E.EL R7, desc[UR12][R16.64] ;  /* 0x0000000c10078981 */ /* 0x000322000c2e1900 */
[----:B------:R-:W-:Y:S01]  /*0860*/  PLOP3.LUT P0, PT, PT, PT, UP0, 0x80, 0x0 ;  /* 0x000000000000781c */ /* 0x000fe20003f0f008 */
[----:B-----5:R-:W-:-:S04]  /*0870*/  IMAD.WIDE R12, R19, 0x4, R26 ;  /* 0x00000004130c7825 */ /* 0x020fc800078e021a */
[----:B0-----:R-:W-:-:S08]  /*0880*/  VIADD R15, R19, 0x8 ;  /* 0x00000008130f7836 */ /* 0x001fd00000000000 */
[----:B------:R0:W5:Y:S01]  /*0890*/  @!P0 LDG.E.EL R42, desc[UR12][R12.64] ;  /* 0x0000000c0c2a8981 */ /* 0x000162000c2e1900 */
[----:B------:R-:W-:Y:S01]  /*08a0*/  PLOP3.LUT P0, PT, PT, PT, UP0, 0x80, 0x0 ;  /* 0x000000000000781c */ /* 0x000fe20003f0f008 */
[----:B------:R-:W-:Y:S01]  /*08b0*/  IMAD.WIDE R14, R15, 0x4, R26 ;  /* 0x000000040f0e7825 */ /* 0x000fe200078e021a */
[----:B------:R-:W-:-:S11]  /*08c0*/  LEA R19, R11, UR4, 0x4 ;  /* 0x000000040b137c11 */ /* 0x000fd6000f8e20ff */
[----:B------:R0:W5:Y:S01]  /*08d0*/  @!P0 LDG.E.EL R35, desc[UR12][R14.64] ;  /* 0x0000000c0e238981 */ /* 0x000162000c2e1900 */
[----:B------:R-:W-:Y:S01]  /*08e0*/  PLOP3.LUT P0, PT, PT, PT, UP0, 0x80, 0x0 ;  /* 0x000000000000781c */ /* 0x000fe20003f0f008 */
[----:B-1----:R-:W-:-:S04]  /*08f0*/  IMAD.WIDE R16, R19, 0x4, R26 ;  /* 0x0000000413107825 */ /* 0x002fc800078e021a */
[----:B0-----:R-:W-:-:S08]  /*0900*/  VIADD R13, R19, 0x8 ;  /* 0x00000008130d7836 */ /* 0x001fd00000000000 */
[----:B------:R-:W5:Y:S01]  /*0910*/  @!P0 LDG.E.EL R43, desc[UR12][R16.64] ;  /* 0x0000000c102b8981 */ /* 0x000f62000c2e1900 */
[----:B------:R-:W-:Y:S01]  /*0920*/  PLOP3.LUT P0, PT, PT, PT, UP0, 0x80, 0x0 ;  /* 0x000000000000781c */ /* 0x000fe20003f0f008 */
[----:B------:R-:W-:Y:S01]  /*0930*/  IMAD.WIDE R12, R13, 0x4, R26 ;  /* 0x000000040d0c7825 */ /* 0x000fe200078e021a */
[----:B------:R-:W-:-:S03]  /*0940*/  LEA R19, R11, UR7, 0x4 ;  /* 0x000000070b137c11 */ /* 0x000fc6000f8e20ff */
[----:B------:R-:W-:-:S08]  /*0950*/  IMAD.MOV.U32 R22, RZ, RZ, RZ ;  /* 0x000000ffff167224 */ /* 0x000fd000078e00ff */
[----:B------:R0:W5:Y:S01]  /*0960*/  @!P0 LDG.E.EL R40, desc[UR12][R12.64] ;  /* 0x0000000c0c288981 */ /* 0x000162000c2e1900 */
[----:B------:R-:W-:Y:S01]  /*0970*/  PLOP3.LUT P0, PT, PT, PT, UP0, 0x80, 0x0 ;  /* 0x000000000000781c */ /* 0x000fe20003f0f008 */
[----:B------:R-:W-:-:S04]  /*0980*/  IMAD.WIDE R14, R19, 0x4, R26 ;  /* 0x00000004130e7825 */ /* 0x000fc800078e021a */
[----:B------:R-:W-:-:S08]  /*0990*/  VIADD R29, R19, 0x8 ;  /* 0x00000008131d7836 */ /* 0x000fd00000000000 */
[----:B------:R1:W5:Y:S01]  /*09a0*/  @!P0 LDG.E.EL R22, desc[UR12][R14.64] ;  /* 0x0000000c0e168981 */ /* 0x000362000c2e1900 */
[----:B------:R-:W-:Y:S01]  /*09b0*/  PLOP3.LUT P0, PT, PT, PT, UP0, 0x80, 0x0 ;  /* 0x000000000000781c */ /* 0x000fe20003f0f008 */
[----:B------:R-:W-:Y:S02]  /*09c0*/  IMAD.MOV.U32 R8, RZ, RZ, RZ ;  /* 0x000000ffff087224 */ /* 0x000fe400078e00ff */
[----:B------:R-:W-:Y:S01]  /*09d0*/  IMAD.WIDE R28, R29, 0x4, R26 ;  /* 0x000000041d1c7825 */ /* 0x000fe200078e021a */
[----:B------:R-:W-:-:S09]  /*09e0*/  UIADD3 UR4, UR6, 0x5, URZ ;  /* 0x0000000506047890 */ /* 0x000fd2000fffe03f */
[----:B------:R-:W5:Y:S01]  /*09f0*/  @!P0 LDG.E.EL R8, desc[UR12][R28.64] ;  /* 0x0000000c1c088981 */ /* 0x000f62000c2e1900 */
[----:B------:R-:W-:Y:S02]  /*0a00*/  PLOP3.LUT P0, PT, PT, PT, UP0, 0x80, 0x0 ;  /* 0x000000000000781c */ /* 0x000fe40003f0f008 */
[----:B0-----:R-:W-:Y:S01]  /*0a10*/  LEA R13, R23, UR4, 0x4 ;  /* 0x00000004170d7c11 */ /* 0x001fe2000f8e20ff */
[----:B------:R-:W-:-:S04]  /*0a20*/  IMAD.MOV.U32 R12, RZ, RZ, RZ ;  /* 0x000000ffff0c7224 */ /* 0x000fc800078e00ff */
[----:B------:R-:W-:-:S06]  /*0a30*/  IMAD.WIDE R18, R13, 0x4, R26 ;  /* 0x000000040d127825 */ /* 0x000fcc00078e021a */
[----:B------:R0:W5:Y:S01]  /*0a40*/  @!P0 LDG.E.EL R12, desc[UR12][R18.64] ;  /* 0x0000000c120c8981 */ /* 0x000162000c2e1900 */
[----:B------:R-:W-:Y:S01]  /*0a50*/  PLOP3.LUT P0, PT, PT, PT, UP0, 0x80, 0x0 ;  /* 0x000000000000781c */ /* 0x000fe20003f0f008 */
[----:B------:R-:W-:Y:S01]  /*0a60*/  VIADD R17, R13, 0x8 ;  /* 0x000000080d117836 */ /* 0x000fe20000000000 */
[----:B------:R-:W-:Y:S01]  /*0a70*/  ULEA UR5, UR5, 0x5, 0x1 ;  /* 0x0000000505057891 */ /* 0x000fe2000f8e083f */
[----:B-1----:R-:W-:Y:S02]  /*0a80*/  IMAD.MOV.U32 R14, RZ, RZ, RZ ;  /* 0x000000ffff0e7224 */ /* 0x002fe400078e00ff */
[----:B------:R-:W-:Y:S01]  /*0a90*/  IMAD.WIDE R16, R17, 0x4, R26 ;  /* 0x0000000411107825 */ /* 0x000fe200078e021a */
[----:B------:R-:W-:-:S03]  /*0aa0*/  UIADD3 UR5, UR6, UR5, URZ ;  /* 0x0000000506057290 */ /* 0x000fc6000fffe03f */
[----:B------:R-:W-:Y:S01]  /*0ab0*/  IMAD.MOV.U32 R13, RZ, RZ, RZ ;  /* 0x000000ffff0d7224 */ /* 0x000fe200078e00ff */
[----:B------:R-:W-:Y:S01]  /*0ac0*/  FSETP.GEU.AND P3, PT, R5, R24, PT ;  /* 0x000000180500720b */ /* 0x000fe20003f6e000 */
[----:B------:R-:W-:Y:S02]  /*0ad0*/  ULDC.64 UR6, c[0x0][0x220] ;  /* 0x0000880000067ab9 */ /* 0x000fe40000000a00 */
[----:B------:R1:W5:Y:S01]  /*0ae0*/  @!P0 LDG.E.EL R14, desc[UR12][R16.64] ;  /* 0x0000000c100e8981 */ /* 0x000362000c2e1900 */
[----:B------:R-:W-:Y:S02]  /*0af0*/  PLOP3.LUT P0, PT, PT, PT, UP0, 0x80, 0x0 ;  /* 0x000000000000781c */ /* 0x000fe40003f0f008 */
[----:B------:R-:W-:-:S05]  /*0b00*/  LEA R15, R23, UR5, 0x4 ;  /* 0x00000005170f7c11 */ /* 0x000fca000f8e20ff */
[----:B0-----:R-:W-:-:S06]  /*0b10*/  IMAD.WIDE R18, R15, 0x4, R26 ;  /* 0x000000040f127825 */ /* 0x001fcc00078e021a */
[----:B------:R0:W5:Y:S01]  /*0b20*/  @!P0 LDG.E.EL R13, desc[UR12][R18.64] ;  /* 0x0000000c120d8981 */ /* 0x000162000c2e1900 */
[----:B------:R-:W-:Y:S01]  /*0b30*/  PLOP3.LUT P0, PT, PT, PT, UP0, 0x80, 0x0 ;  /* 0x000000000000781c */ /* 0x000fe20003f0f008 */
[----:B------:R-:W-:Y:S02]  /*0b40*/  VIADD R31, R15, 0x8 ;  /* 0x000000080f1f7836 */ /* 0x000fe40000000000 */
[----:B------:R-:W-:Y:S02]  /*0b50*/  IMAD.MOV.U32 R15, RZ, RZ, RZ ;  /* 0x000000ffff0f7224 */ /* 0x000fe400078e00ff */
[----:B------:R-:W-:Y:S01]  /*0b60*/  IMAD.WIDE R30, R31, 0x4, R26 ;  /* 0x000000041f1e7825 */ /* 0x000fe200078e021a */
[----:B-1----:R-:W-:-:S07]  /*0b70*/  LEA R17, R11, UR4, 0x4 ;  /* 0x000000040b117c11 */ /* 0x002fce000f8e20ff */
[----:B------:R1:W5:Y:S01]  /*0b80*/  @!P0 LDG.E.EL R15, desc[UR12][R30.64] ;  /* 0x0000000c1e0f8981 */ /* 0x000362000c2e1900 */
[----:B------:R-:W-:Y:S01]  /*0b90*/  PLOP3.LUT P0, PT, PT, PT, UP0, 0x80, 0x0 ;  /* 0x000000000000781c */ /* 0x000fe20003f0f008 */
[----:B------:R-:W-:Y:S02]  /*0ba0*/  IMAD.MOV.U32 R16, RZ, RZ, RZ ;  /* 0x000000ffff107224 */ /* 0x000fe400078e00ff */
[----:B------:R-:W-:-:S04]  /*0bb0*/  IMAD.WIDE R32, R17, 0x4, R26 ;  /* 0x0000000411207825 */ /* 0x000fc800078e021a */
[----:B------:R-:W-:-:S06]  /*0bc0*/  VIADD R29, R17, 0x8 ;  /* 0x00000008111d7836 */ /* 0x000fcc0000000000 */
[----:B------:R-:W5:Y:S01]  /*0bd0*/  @!P0 LDG.E.EL R16, desc[UR12][R32.64] ;  /* 0x0000000c20108981 */ /* 0x000f62000c2e1900 */
[----:B------:R-:W-:Y:S01]  /*0be0*/  PLOP3.LUT P0, PT, PT, PT, UP0, 0x80, 0x0 ;  /* 0x000000000000781c */ /* 0x000fe20003f0f008 */
[----:B0-----:R-:W-:Y:S02]  /*0bf0*/  IMAD.MOV.U32 R18, RZ, RZ, RZ ;  /* 0x000000ffff127224 */ /* 0x001fe400078e00ff */
[----:B------:R-:W-:Y:S01]  /*0c00*/  IMAD.WIDE R28, R29, 0x4, R26 ;  /* 0x000000041d1c7825 */ /* 0x000fe200078e021a */
[----:B------:R-:W-:-:S09]  /*0c10*/  LEA R19, R11, UR5, 0x4 ;  /* 0x000000050b137c11 */ /* 0x000fd2000f8e20ff */
[----:B------:R0:W5:Y:S01]  /*0c20*/  @!P0 LDG.E.EL R18, desc[UR12][R28.64] ;  /* 0x0000000c1c128981 */ /* 0x000162000c2e1900 */
[----:B------:R-:W-:Y:S01]  /*0c30*/  PLOP3.LUT P0, PT, PT, PT, UP0, 0x80, 0x0 ;  /* 0x000000000000781c */ /* 0x000fe20003f0f008 */
[----:B------:R-:W-:Y:S02]  /*0c40*/  IMAD.MOV.U32 R17, RZ, RZ, RZ ;  /* 0x000000ffff117224 */ /* 0x000fe400078e00ff */
[----:B-1----:R-:W-:-:S04]  /*0c50*/  IMAD.WIDE R30, R19, 0x4, R26 ;  /* 0x00000004131e7825 */ /* 0x002fc800078e021a */
[----:B------:R-:W-:-:S06]  /*0c60*/  VIADD R19, R19, 0x8 ;  /* 0x0000000813137836 */ /* 0x000fcc0000000000 */
[----:B------:R-:W5:Y:S01]  /*0c70*/  @!P0 LDG.E.EL R17, desc[UR12][R30.64] ;  /* 0x0000000c1e118981 */ /* 0x000f62000c2e1900 */
[----:B------:R-:W-:Y:S01]  /*0c80*/  PLOP3.LUT P0, PT, PT, PT, UP0, 0x80, 0x0 ;  /* 0x000000000000781c */ /* 0x000fe20003f0f008 */
[----:B------:R-:W-:-:S04]  /*0c90*/  IMAD.WIDE R26, R19, 0x4, R26 ;  /* 0x00000004131a7825 */ /* 0x000fc800078e021a */
[----:B------:R-:W-:-:S08]  /*0ca0*/  IMAD.MOV.U32 R19, RZ, RZ, RZ ;  /* 0x000000ffff137224 */ /* 0x000fd000078e00ff */
[----:B------:R1:W5:Y:S01]  /*0cb0*/  @!P0 LDG.E.EL R19, desc[UR12][R26.64] ;  /* 0x0000000c1a138981 */ /* 0x000362000c2e1900 */
[----:B------:R-:W-:-:S04]  /*0cc0*/  FSETP.NAN.AND P0, PT, R24, R24, PT ;  /* 0x000000181800720b */ /* 0x000fc80003f08000 */
[----:B------:R-:W-:Y:S02]  /*0cd0*/  @P3 FSEL R24, R24, R5, P0 ;  /* 0x0000000518183208 */ /* 0x000fe40000000000 */
[-C--:B--2---:R-:W-:Y:S02]  /*0ce0*/  FSETP.GEU.AND P0, PT, R9, R2.reuse, PT ;  /* 0x000000020900720b */ /* 0x084fe40003f0e000 */
[----:B------:R-:W-:Y:S02]  /*0cf0*/  FSETP.NAN.AND P1, PT, R2, R2, PT ;  /* 0x000000020200720b */ /* 0x000fe40003f28000 */
[----:B------:R-:W-:-:S09]  /*0d00*/  P2R R10, PR, RZ, 0x10 ;  /* 0x00000010ff0a7803 */ /* 0x000fd20000000000 */
[----:B------:R-:W-:Y:S02]  /*0d10*/  @P0 FSEL R2, R2, R9, P1 ;  /* 0x0000000902020208 */ /* 0x000fe40000800000 */
[----:B------:R-:W-:Y:S02]  /*0d20*/  P2R R9, PR, RZ, 0x1 ;  /* 0x00000001ff097803 */ /* 0x000fe40000000000 */
[----:B------:R-:W-:-:S04]  /*0d30*/  ISETP.NE.AND P0, PT, R21, RZ, PT ;  /* 0x000000ff1500720c */ /* 0x000fc80003f05270 */
[----:B0-----:R-:W-:Y:S02]  /*0d40*/  P2R R28, PR, RZ, 0x1 ;  /* 0x00000001ff1c7803 */ /* 0x001fe40000000000 */
[----:B------:R-:W-:-:S04]  /*0d50*/  ISETP.NE.AND P0, PT, R10, RZ, PT ;  /* 0x000000ff0a00720c */ /* 0x000fc80003f05270 */
[----:B-1----:R-:W-:Y:S02]  /*0d60*/  P2R R27, PR, RZ, 0x1 ;  /* 0x00000001ff1b7803 */ /* 0x002fe40000000000 */
[----:B------:R-:W-:Y:S02]  /*0d70*/  P2R R20, PR, RZ, 0x20 ;  /* 0x00000020ff147803 */ /* 0x000fe40000000000 */
[C---:B---3--:R-:W-:Y:S02]  /*0d80*/  FSETP.GT.AND P0, PT, R6.reuse, R25, PT ;  /* 0x000000190600720b */ /* 0x048fe40003f04000 */
[----:B------:R-:W-:-:S11]  /*0d90*/  FSETP.NAN.AND P1, PT, R6, R6, PT ;  /* 0x000000060600720b */ /* 0x000fd60003f28000 */
[----:B------:R-:W-:Y:S02]  /*0da0*/  @!P0 FSEL R6, R6, R25, P1 ;  /* 0x0000001906068208 */ /* 0x000fe40000800000 */
[C---:B----4-:R-:W-:Y:S02]  /*0db0*/  FSETP.GT.AND P5, PT, R4.reuse, R41, PT ;  /* 0x000000290400720b */ /* 0x050fe40003fa4000 */
[----:B------:R-:W-:Y:S02]  /*0dc0*/  FSETP.NAN.AND P1, PT, R4, R4, PT ;  /* 0x000000040400720b */ /* 0x000fe40003f28000 */
[----:B------:R-:W-:-:S09]  /*0dd0*/  FSETP.GEU.AND P4, PT, R6, R3, PT ;  /* 0x000000030600720b */ /* 0x000fd20003f8e000 */
[----:B------:R-:W-:Y:S02]  /*0de0*/  @!P5 FSEL R4, R4, R41, P1 ;  /* 0x000000290404d208 */ /* 0x000fe40000800000 */
[C---:B------:R-:W-:Y:S02]  /*0df0*/  FSETP.NAN.AND P1, PT, R3.reuse, R3, PT ;  /* 0x000000030300720b */ /* 0x040fe40003f28000 */
[----:B------:R-:W-:Y:S02]  /*0e00*/  P2R R5, PR, RZ, 0x8 ;  /* 0x00000008ff057803 */ /* 0x000fe40000000000 */
[----:B------:R-:W-:Y:S02]  /*0e10*/  P2R R21, PR, RZ, 0x1 ;  /* 0x00000001ff157803 */ /* 0x000fe40000000000 */
[----:B------:R-:W-:Y:S02]  /*0e20*/  @P4 FSEL R3, R3, R6, P1 ;  /* 0x0000000603034208 */ /* 0x000fe40000800000 */
[----:B------:R-:W-:-:S02]  /*0e30*/  FSETP.GEU.AND P1, PT, R4, R7, PT ;  /* 0x000000070400720b */ /* 0x000fc40003f2e000 */
[----:B------:R-:W-:Y:S02]  /*0e40*/  ISETP.NE.AND P0, PT, R38, RZ, PT ;  /* 0x000000ff2600720c */ /* 0x000fe40003f05270 */
[----:B------:R-:W-:Y:S02]  /*0e50*/  P2R R36, PR, RZ, 0x4 ;  /* 0x00000004ff247803 */ /* 0x000fe40000000000 */
[----:B------:R-:W-:Y:S02]  /*0e60*/  P2R R10, PR, RZ, 0x1 ;  /* 0x00000001ff0a7803 */ /* 0x000fe40000000000 */
[----:B------:R-:W-:-:S05]  /*0e70*/  FSETP.NAN.AND P2, PT, R7, R7, PT ;  /* 0x000000070700720b */ /* 0x000fca0003f48000 */
[----:B------:R-:W-:Y:S02]  /*0e80*/  @P1 FSEL R7, R7, R4, P2 ;  /* 0x0000000407071208 */ /* 0x000fe40001000000 */
[----:B------:R-:W-:Y:S02]  /*0e90*/  SEL R26, RZ, 0x1, !P6 ;  /* 0x00000001ff1a7807 */ /* 0x000fe40007000000 */
[C---:B-----5:R-:W-:Y:S02]  /*0ea0*/  FSETP.GT.AND P3, PT, R43.reuse, R42, PT ;  /* 0x0000002a2b00720b */ /* 0x060fe40003f64000 */
[----:B------:R-:W-:Y:S02]  /*0eb0*/  FSETP.NAN.AND P2, PT, R43, R43, PT ;  /* 0x0000002b2b00720b */ /* 0x000fe40003f48000 */
[----:B------:R-:W-:-:S09]  /*0ec0*/  FSETP.GT.AND P0, PT, R40, R35, PT ;  /* 0x000000232800720b */ /* 0x000fd20003f04000 */
[----:B------:R-:W-:Y:S02]  /*0ed0*/  @!P3 FSEL R43, R43, R42, P2 ;  /* 0x0000002a2b2bb208 */ /* 0x000fe40001000000 */
[----:B------:R-:W-:-:S04]  /*0ee0*/  FSETP.NAN.AND P2, PT, R40, R40, PT ;  /* 0x000000282800720b */ /* 0x000fc80003f48000 */
[----:B------:R-:W-:Y:S02]  /*0ef0*/  @!P0 FSEL R40, R40, R35, P2 ;  /* 0x0000002328288208 */ /* 0x000fe40001000000 */
[-C--:B------:R-:W-:Y:S02]  /*0f00*/  FSETP.GEU.AND P2, PT, R43, R22.reuse, PT ;  /* 0x000000162b00720b */ /* 0x080fe40003f4e000 */
[----:B------:R-:W-:Y:S02]  /*0f10*/  P2R R29, PR, RZ, 0x1 ;  /* 0x00000001ff1d7803 */ /* 0x000fe40000000000 */
[----:B------:R-:W-:Y:S02]  /*0f20*/  FSETP.NAN.AND P0, PT, R22, R22, PT ;  /* 0x000000161600720b */ /* 0x000fe40003f08000 */
[----:B------:R-:W-:-:S07]  /*0f30*/  FSETP.GEU.AND P6, PT, R40, R8, PT ;  /* 0x000000082800720b */ /* 0x000fce0003fce000 */
[----:B------:R-:W-:Y:S02]  /*0f40*/  @P2 FSEL R22, R22, R43, P0 ;  /* 0x0000002b16162208 */ /* 0x000fe40000000000 */
[----:B------:R-:W-:-:S04]  /*0f50*/  FSETP.NAN.AND P0, PT, R8, R8, PT ;  /* 0x000000080800720b */ /* 0x000fc80003f08000 */
[----:B------:R-:W-:Y:S02]  /*0f60*/  @P6 FSEL R8, R8, R40, P0 ;  /* 0x0000002808086208 */ /* 0x000fe40000000000 */
[----:B------:R-:W-:-:S04]  /*0f70*/  ISETP.NE.AND P0, PT, R10, RZ, PT ;  /* 0x000000ff0a00720c */ /* 0x000fc80003f05270 */
[----:B------:R-:W-:Y:S02]  /*0f80*/  SEL R10, RZ, 0x1, !P0 ;  /* 0x00000001ff0a7807 */ /* 0x000fe40004000000 */
[----:B------:R-:W-:-:S04]  /*0f90*/  ISETP.NE.AND P0, PT, R21, RZ, PT ;  /* 0x000000ff1500720c */ /* 0x000fc80003f05270 */
[----:B------:R-:W-:Y:S02]  /*0fa0*/  SEL R6, RZ, 0x1, !P0 ;  /* 0x00000001ff067807 */ /* 0x000fe40004000000 */
[----:B------:R-:W-:-:S04]  /*0fb0*/  ISETP.NE.AND P0, PT, R27, RZ, PT ;  /* 0x000000ff1b00720c */ /* 0x000fc80003f05270 */
[----:B------:R-:W-:Y:S02]  /*0fc0*/  SEL R26, R26, 0x2, P0 ;  /* 0x000000021a1a7807 */ /* 0x000fe40000000000 */
[----:B------:R-:W-:-:S04]  /*0fd0*/  ISETP.NE.AND P0, PT, R28, RZ, PT ;  /* 0x000000ff1c00720c */ /* 0x000fc80003f05270 */
[----:B------:R-:W-:Y:S02]  /*0fe0*/  SEL R21, RZ, 0x1, !P0 ;  /* 0x00000001ff157807 */ /* 0x000fe40004000000 */
[----:B------:R-:W-:Y:S02]  /*0ff0*/  ISETP.NE.AND P0, PT, R9, RZ, PT ;  /* 0x000000ff0900720c */ /* 0x000fe40003f05270 */
[----:B------:R-:W0:Y:S01]  /*1000*/  S2R R9, SR_TID.X ;  /* 0x0000000000097919 */ /* 0x000e220000002100 */
[----:B------:R-:W-:Y:S01]  /*1010*/  SEL R6, R6, 0x2, P4 ;  /* 0x0000000206067807 */ /* 0x000fe20002000000 */
[----:B------:R-:W1:Y:S01]  /*1020*/  S2UR UR5, SR_CgaCtaId ;  /* 0x00000000000579c3 */ /* 0x000e620000008800 */
[----:B------:R-:W-:Y:S02]  /*1030*/  FSETP.GEU.AND P4, PT, R39, R12, PT ;  /* 0x0000000c2700720b */ /* 0x000fe40003f8e000 */
[----:B------:R-:W-:Y:S02]  /*1040*/  SEL R25, RZ, 0x1, !P5 ;  /* 0x00000001ff197807 */ /* 0x000fe40006800000 */
[----:B------:R-:W-:-:S02]  /*1050*/  SEL R4, RZ, 0x1, !P3 ;  /* 0x00000001ff047807 */ /* 0x000fc40005800000 */
[----:B------:R-:W-:Y:S02]  /*1060*/  SEL R25, R25, 0x2, P1 ;  /* 0x0000000219197807 */ /* 0x000fe40000800000 */
[----:B------:R-:W-:Y:S02]  /*1070*/  FSETP.NAN.AND P1, PT, R12, R12, PT ;  /* 0x0000000c0c00720b */ /* 0x000fe40003f28000 */
[----:B------:R-:W-:Y:S01]  /*1080*/  ISETP.NE.AND P3, PT, R5, RZ, PT ;  /* 0x000000ff0500720c */ /* 0x000fe20003f65270 */
[----:B------:R-:W-:Y:S01]  /*1090*/  IMAD.SHL.U32 R5, R0, 0x8, RZ ;  /* 0x0000000800057824 */ /* 0x000fe200078e00ff */
[----:B------:R-:W-:Y:S02]  /*10a0*/  ISETP.NE.AND P5, PT, R20, RZ, PT ;  /* 0x000000ff1400720c */ /* 0x000fe40003fa5270 */
[----:B------:R-:W-:Y:S02]  /*10b0*/  @P4 SEL R12, R12, R39, P1 ;  /* 0x000000270c0c4207 */ /* 0x000fe40000800000 */
[----:B------:R-:W-:-:S02]  /*10c0*/  FSETP.GEU.AND P1, PT, R24, R13, PT ;  /* 0x0000000d1800720b */ /* 0x000fc40003f2e000 */
[----:B------:R-:W-:Y:S02]  /*10d0*/  SEL R10, R10, 0x2, P5 ;  /* 0x000000020a0a7807 */ /* 0x000fe40002800000 */
[----:B------:R-:W-:Y:S02]  /*10e0*/  ISETP.NE.AND P5, PT, R36, RZ, PT ;  /* 0x000000ff2400720c */ /* 0x000fe40003fa5270 */
[----:B------:R-:W-:Y:S02]  /*10f0*/  LOP3.LUT R5, R5, 0xf8, RZ, 0xc0, !PT ;  /* 0x000000f805057812 */ /* 0x000fe400078ec0ff */
[--C-:B------:R-:W-:Y:S02]  /*1100*/  SHF.R.S32.HI R28, RZ, 0x17, R34.reuse ;  /* 0x00000017ff1c7819 */ /* 0x100fe40000011422 */
[----:B------:R-:W-:Y:S02]  /*1110*/  SEL R20, RZ, 0x1, !P5 ;  /* 0x00000001ff147807 */ /* 0x000fe40006800000 */
[----:B------:R-:W-:Y:S01]  /*1120*/  PRMT R27, R5, 0x6540, R34 ;  /* 0x00006540051b7816 */ /* 0x000fe20000000022 */
[----:B0-----:R-:W-:Y:S01]  /*1130*/  IMAD.SHL.U32 R5, R9, 0x8, RZ ;  /* 0x0000000809057824 */ /* 0x001fe200078e00ff */
[----:B------:R-:W-:Y:S01]  /*1140*/  ISETP.NE.AND P5, PT, R29, RZ, PT ;  /* 0x000000ff1d00720c */ /* 0x000fe20003fa5270 */
[----:B------:R-:W-:Y:S01]  /*1150*/  UMOV UR4, 0x400 ;  /* 0x0000040000047882 */ /* 0x000fe20000000000 */
[----:B------:R-:W-:-:S02]  /*1160*/  SHF.R.U32.HI R29, RZ, 0x2, R9 ;  /* 0x00000002ff1d7819 */ /* 0x000fc40000011609 */
[----:B------:R-:W-:Y:S01]  /*1170*/  SEL R26, R26, 0x3, P4 ;  /* 0x000000031a1a7807 */ /* 0x000fe20002000000 */
[----:B-1----:R-:W-:Y:S01]  /*1180*/  UPRMT UR4, UR5, 0x654, UR4 ;  /* 0x0000065405047896 */ /* 0x002fe20008000004 */
[----:B------:R-:W-:Y:S02]  /*1190*/  SGXT R28, R28, 0x1 ;  /* 0x000000011c1c781a */ /* 0x000fe40000000200 */
[----:B------:R-:W-:Y:S02]  /*11a0*/  SEL R21, R21, 0x2, P3 ;  /* 0x0000000215157807 */ /* 0x000fe40001800000 */
[----:B------:R-:W-:Y:S02]  /*11b0*/  FSETP.NAN.AND P4, PT, R13, R13, PT ;  /* 0x0000000d0d00720b */ /* 0x000fe40003f88000 */
[----:B------:R-:W-:Y:S02]  /*11c0*/  FSETP.GEU.AND P3, PT, R37, R14, PT ;  /* 0x0000000e2500720b */ /* 0x000fe40003f6e000 */
[----:B------:R-:W-:-:S02]  /*11d0*/  LOP3.LUT R5, R5, 0x3f8, RZ, 0xc0, !PT ;  /* 0x000003f805057812 */ /* 0x000fc400078ec0ff */
[----:B------:R-:W-:Y:S02]  /*11e0*/  LOP3.LUT R30, R29, 0x18, RZ, 0xc0, !PT ;  /* 0x000000181d1e7812 */ /* 0x000fe400078ec0ff */
[----:B------:R-:W-:Y:S02]  /*11f0*/  LEA.HI R28, R28, R27, RZ, 0x9 ;  /* 0x0000001b1c1c7211 */ /* 0x000fe400078f48ff */
[----:B------:R-:W-:Y:S02]  /*1200*/  SHF.R.U32.HI R29, RZ, 0x5, R9 ;  /* 0x00000005ff1d7819 */ /* 0x000fe40000011609 */
[----:B------:R-:W-:Y:S01]  /*1210*/  @P1 SEL R13, R13, R24, P4 ;  /* 0x000000180d0d1207 */ /* 0x000fe20002000000 */
[----:B------:R-:W-:Y:S01]  /*1220*/  USHF.L.U32 UR5, UR14, 0x2, URZ ;  /* 0x000000020e057899 */ /* 0x000fe2000800063f */
[----:B------:R-:W-:Y:S02]  /*1230*/  SEL R24, R20, 0x2, P0 ;  /* 0x0000000214187807 */ /* 0x000fe40000000000 */
[----:B------:R-:W-:-:S02]  /*1240*/  FSETP.GEU.AND P0, PT, R2, R15, PT ;  /* 0x0000000f0200720b */ /* 0x000fc40003f0e000 */
[----:B------:R-:W-:Y:S02]  /*1250*/  IADD3 R5, R5, UR4, R30 ;  /* 0x0000000405057c10 */ /* 0x000fe4000fffe01e */
[C---:B------:R-:W-:Y:S02]  /*1260*/  LOP3.LUT R30, R28.reuse, 0xfffffe00, RZ, 0xc0, !PT ;  /* 0xfffffe001c1e7812 */ /* 0x040fe400078ec0ff */
[----:B------:R-:W-:Y:S02]  /*1270*/  SGXT.U32 R29, R29, 0x2 ;  /* 0x000000021d1d781a */ /* 0x000fe40000000000 */
[----:B------:R-:W-:Y:S01]  /*1280*/  SHF.R.U32.HI R0, RZ, 0x5, R0 ;  /* 0x00000005ff007819 */ /* 0x000fe20000011600 */
[----:B------:R-:W-:Y:S01]  /*1290*/  IMAD.SHL.U32 R28, R28, 0x4, RZ ;  /* 0x000000041c1c7824 */ /* 0x000fe200078e00ff */
[----:B------:R-:W-:Y:S01]  /*12a0*/  FSETP.NAN.AND P4, PT, R14, R14, PT ;  /* 0x0000000e0e00720b */ /* 0x000fe20003f88000 */
[----:B------:R-:W-:Y:S01]  /*12b0*/  IMAD.IADD R30, R27, 0x1, -R30 ;  /* 0x000000011b1e7824 */ /* 0x000fe200078e0a1e */
[----:B------:R-:W-:-:S02]  /*12c0*/  LOP3.LUT R29, R29, UR5, RZ, 0xfc, !PT ;  /* 0x000000051d1d7c12 */ /* 0x000fc4000f8efcff */
[----:B------:R-:W-:Y:S02]  /*12d0*/  SGXT.U32 R0, R0, 0x2 ;  /* 0x000000020000781a */ /* 0x000fe40000000000 */
[----:B------:R-:W-:Y:S02]  /*12e0*/  @P3 SEL R14, R14, R37, P4 ;  /* 0x000000250e0e3207 */ /* 0x000fe40002000000 */
[----:B------:R-:W-:Y:S02]  /*12f0*/  SEL R27, R21, 0x3, P1 ;  /* 0x00000003151b7807 */ /* 0x000fe40000800000 */
[----:B------:R-:W-:Y:S02]  /*1300*/  FSETP.GEU.AND P1, PT, R3, R16, PT ;  /* 0x000000100300720b */ /* 0x000fe40003f2e000 */
[----:B------:R-:W-:Y:S01]  /*1310*/  FSETP.NAN.AND P4, PT, R15, R15, PT ;  /* 0x0000000f0f00720b */ /* 0x000fe20003f88000 */
[----:B------:R-:W-:Y:S01]  /*1320*/  IMAD R30, R29, 0x200, R30 ;  /* 0x000002001d1e7824 */ /* 0x000fe200078e021e */
[----:B------:R-:W-:-:S02]  /*1330*/  LOP3.LUT R0, R0, UR8, RZ, 0xfc, !PT ;  /* 0x0000000800007c12 */ /* 0x000fc4000f8efcff */
[----:B------:R-:W-:Y:S02]  /*1340*/  LOP3.LUT R21, R28, 0xfffff800, RZ, 0xc0, !PT ;  /* 0xfffff8001c157812 */ /* 0x000fe400078ec0ff */
[----:B------:R-:W-:Y:S02]  /*1350*/  SEL R10, R10, 0x3, P3 ;  /* 0x000000030a0a7807 */ /* 0x000fe40001800000 */
[----:B------:R-:W-:Y:S02]  /*1360*/  @P0 SEL R15, R15, R2, P4 ;  /* 0x000000020f0f0207 */ /* 0x000fe40002000000 */
[----:B------:R-:W-:Y:S02]  /*1370*/  SEL R24, R24, 0x3, P0 ;  /* 0x0000000318187807 */ /* 0x000fe40000000000 */
[----:B------:R-:W-:Y:S01]  /*1380*/  ISETP.GE.AND P3, PT, R0, 0x4, PT ;  /* 0x000000040000780c */ /* 0x000fe20003f66270 */
[----:B------:R-:W-:Y:S01]  /*1390*/  IMAD.IADD R0, R30, 0x1, R21 ;  /* 0x000000011e007824 */ /* 0x000fe200078e0215 */
[----:B------:R-:W-:Y:S01]  /*13a0*/  FSETP.GEU.AND P0, PT, R22, R17, PT ;  /* 0x000000111600720b */ /* 0x000fe20003f0e000 */
[----:B------:R-:W0:Y:S01]  /*13b0*/  LDC.64 R20, c[0x0][0x218] ;  /* 0x00008600ff147b82 */ /* 0x000e220000000a00 */
[----:B------:R-:W-:-:S02]  /*13c0*/  FSETP.NAN.AND P4, PT, R16, R16, PT ;  /* 0x000000101000720b */ /* 0x000fc40003f88000 */
[----:B------:R-:W-:Y:S02]  /*13d0*/  LOP3.LUT R28, R9, 0x7f, RZ, 0xc0, !PT ;  /* 0x0000007f091c7812 */ /* 0x000fe400078ec0ff */
[----:B------:R-:W-:Y:S02]  /*13e0*/  @P1 SEL R16, R16, R3, P4 ;  /* 0x0000000310101207 */ /* 0x000fe40002000000 */
[----:B------:R-:W-:Y:S02]  /*13f0*/  SEL R9, R6, 0x3, P1 ;  /* 0x0000000306097807 */ /* 0x000fe40000800000 */
[----:B------:R-:W-:Y:S02]  /*1400*/  FSETP.NAN.AND P1, PT, R17, R17, PT ;  /* 0x000000111100720b */ /* 0x000fe40003f28000 */
[----:B------:R-:W-:Y:S02]  /*1410*/  FSETP.GEU.AND P4, PT, R7, R18, PT ;  /* 0x000000120700720b */ /* 0x000fe40003f8e000 */
[----:B------:R-:W-:-:S02]  /*1420*/  @P0 SEL R17, R17, R22, P1 ;  /* 0x0000001611110207 */ /* 0x000fc40000800000 */
[----:B------:R-:W-:Y:S01]  /*1430*/  FSETP.GEU.AND P1, PT, R8, R19, PT ;  /* 0x000000130800720b */ /* 0x000fe20003f2e000 */
[----:B------:R-:W-:Y:S01]  /*1440*/  VIADD R23, R23, UR14 ;  /* 0x0000000e17177c36 */ /* 0x000fe20008000000 */
[----:B------:R-:W-:Y:S01]  /*1450*/  SEL R4, R4, 0x2, P2 ;  /* 0x0000000204047807 */ /* 0x000fe20001000000 */
[----:B------:R-:W-:Y:S01]  /*1460*/  VIADD R11, R11, UR14 ;  /* 0x0000000e0b0b7c36 */ /* 0x000fe20008000000 */
[----:B------:R-:W-:Y:S02]  /*1470*/  SEL R2, RZ, 0x1, !P5 ;  /* 0x00000001ff027807 */ /* 0x000fe40006800000 */
[----:B------:R-:W-:Y:S02]  /*1480*/  PLOP3.LUT P2, PT, PT, PT, UP0, 0x80, 0x0 ;  /* 0x000000000000781c */ /* 0x000fe40003f4f008 */
[----:B------:R-:W-:Y:S01]  /*1490*/  PLOP3.LUT P5, PT, PT, PT, UP0, 0x80, 0x0 ;  /* 0x000000000000781c */ /* 0x000fe20003faf008 */
[----:B------:R-:W-:Y:S01]  /*14a0*/  IMAD.SHL.U32 R3, R23, 0x4, RZ ;  /* 0x0000000417037824 */ /* 0x000fe200078e00ff */
[----:B------:R-:W-:Y:S01]  /*14b0*/  SEL R6, R2, 0x2, P6 ;  /* 0x0000000202067807 */ /* 0x000fe20003000000 */
[----:B------:R-:W-:Y:S01]  /*14c0*/  IMAD.SHL.U32 R11, R11, 0x4, RZ ;  /* 0x000000040b0b7824 */ /* 0x000fe200078e00ff */
[----:B------:R-:W-:-:S02]  /*14d0*/  SEL R4, R4, 0x3, P0 ;  /* 0x0000000304047807 */ /* 0x000fc40000000000 */
[C---:B------:R-:W-:Y:S02]  /*14e0*/  FSETP.NAN.AND P6, PT, R18.reuse, R18, PT ;  /* 0x000000121200720b */ /* 0x040fe40003fc8000 */
[----:B------:R-:W-:Y:S01]  /*14f0*/  FSETP.NAN.AND P0, PT, R19, R19, PT ;  /* 0x000000131300720b */ /* 0x000fe20003f08000 */
[----:B------:R1:W-:Y:S01]  /*1500*/  STS.U8 [R28+UR4+0x80], R9 ;  /* 0x000080091c007988 */ /* 0x0003e20008000004 */
[--C-:B0-----:R-:W-:Y:S01]  /*1510*/  IMAD.WIDE R2, R3, 0x4, R20.reuse ;  /* 0x0000000403027825 */ /* 0x101fe200078e0214 */
[----:B------:R-:W-:Y:S02]  /*1520*/  SEL R25, R25, 0x3, P4 ;  /* 0x0000000319197807 */ /* 0x000fe40002000000 */
[----:B------:R-:W-:Y:S01]  /*1530*/  @P4 SEL R18, R18, R7, P6 ;  /* 0x0000000712124207 */ /* 0x000fe20003000000 */
[----:B------:R-:W-:Y:S01]  /*1540*/  IMAD.WIDE R20, R11, 0x4, R20 ;  /* 0x000000040b147825 */ /* 0x000fe200078e0214 */
[----:B------:R-:W-:Y:S02]  /*1550*/  @P1 SEL R19, R19, R8, P0 ;  /* 0x0000000813131207 */ /* 0x000fe40000000000 */
[----:B-1----:R-:W-:Y:S01]  /*1560*/  SEL R9, R6, 0x3, P1 ;  /* 0x0000000306097807 */ /* 0x002fe20000800000 */
[----:B------:R0:W-:Y:S04]  /*1570*/  @!P2 STG.E.128 desc[UR12][R2.64], R12 ;  /* 0x0000000c0200a986 */ /* 0x0001e8000c101d0c */
[----:B------:R0:W-:Y:S04]  /*1580*/  STS.U8 [R28+UR4], R26 ;  /* 0x0000001a1c007988 */ /* 0x0001e80008000004 */
[----:B------:R0:W-:Y:S04]  /*1590*/  STS.U8 [R28+UR4+0x210], R10 ;  /* 0x0002100a1c007988 */ /* 0x0001e80008000004 */
[----:B------:R0:W-:Y:S04]  /*15a0*/  STS.U8 [R28+UR4+0x108], R27 ;  /* 0x0001081b1c007988 */ /* 0x0001e80008000004 */
[----:B------:R0:W-:Y:S04]  /*15b0*/  STS.U8 [R28+UR4+0x318], R24 ;  /* 0x000318181c007988 */ /* 0x0001e80008000004 */
[----:B------:R0:W-:Y:S04]  /*15c0*/  STS.U8 [R28+UR4+0x290], R25 ;  /* 0x000290191c007988 */ /* 0x0001e80008000004 */
[----:B------:R0:W-:Y:S04]  /*15d0*/  STS.U8 [R28+UR4+0x188], R4 ;  /* 0x000188041c007988 */ /* 0x0001e80008000004 */
[----:B------:R0:W-:Y:S04]  /*15e0*/  STS.U8 [R28+UR4+0x398], R9 ;  /* 0x000398091c007988 */ /* 0x0001e80008000004 */
[----:B------:R0:W-:Y:S01]  /*15f0*/  @!P5 STG.E.128 desc[UR12][R20.64], R16 ;  /* 0x000000101400d986 */ /* 0x0001e2000c101d0c */
[----:B------:R-:W-:Y:S01]  /*1600*/  BAR.SYNC.DEFER_BLOCKING 0x0 ;  /* 0x0000000000007b1d */ /* 0x000fe20000010000 */
[----:B------:R-:W-:-:S04]  /*1610*/  IADD3 R6, P0, R0, UR6, RZ ;  /* 0x0000000600067c10 */ /* 0x000fc8000ff1e0ff */
[----:B------:R-:W-:Y:S01]  /*1620*/  LEA.HI.X.SX32 R7, R0, UR7, 0x1, P0 ;  /* 0x0000000700077c11 */ /* 0x000fe200080f0eff */
[----:B0-----:R-:W-:Y:S08]  /*1630*/  @P3 EXIT ;  /* 0x000000000000394d */ /* 0x001ff00003800000 */
[----:B------:R-:W0:Y:S04]  /*1640*/  LDS.64 R4, [R5] ;  /* 0x0000000005047984 */ /* 0x000e280000000a00 */
[----:B0-----:R-:W-:Y:S01]  /*1650*/  STG.E.64 desc[UR12][R6.64], R4 ;  /* 0x0000000406007986 */ /* 0x001fe2000c101b0c */
[----:B------:R-:W-:Y:S05]  /*1660*/  EXIT ;  /* 0x000000000000794d */ /* 0x000fea0003800000 */
.L_x_0:
[----:B------:R-:W-:-:S00]  /*1670*/  BRA `(.L_x_0) ;  /* 0xfffffffc00fc7947 */ /* 0x000fc0000383ffff */
[----:B------:R-:W-:-:S00]  /*1680*/  NOP ;  /* 0x0000000000007918 */ /* 0x000fc00000000000 */
[----:B------:R-:W-:-:S00]  /*1690*/  NOP ;  /* 0x0000000000007918 */ /* 0x000fc00000000000 */
[----:B------:R-:W-:-:S00]  /*16a0*/  NOP ;  /* 0x0000000000007918 */ /* 0x000fc00000000000 */
[----:B------:R-:W-:-:S00]  /*16b0*/  NOP ;  /* 0x0000000000007918 */ /* 0x000fc00000000000 */
[----:B------:R-:W-:-:S00]  /*16c0*/  NOP ;  /* 0x0000000000007918 */ /* 0x000fc00000000000 */
[----:B------:R-:W-:-:S00]  /*16d0*/  NOP ;  /* 0x0000000000007918 */ /* 0x000fc00000000000 */
[----:B------:R-:W-:-:S00]  /*16e0*/  NOP ;  /* 0x0000000000007918 */ /* 0x000fc00000000000 */
[----:B------:R-:W-:-:S00]  /*16f0*/  NOP ;  /* 0x0000000000007918 */ /* 0x000fc00000000000 */
.L_x_1:


//--------------------- .nv.shared.triton_poi_fused_max_pool2d_with_indices_20 --------------------------
	.section	.nv.shared.triton_poi_fused_max_pool2d_with_indices_20,"aw",@nobits
	.sectionflags	@""
	.align	16
	.zero		1024


//--------------------- .nv.constant0.triton_poi_fused_max_pool2d_with_indices_20 --------------------------
	.section	.nv.constant0.triton_poi_fused_max_pool2d_with_indices_20,"a",@progbits
	.sectionflags	@""
	.align	4
.nv.constant0.triton_poi_fused_max_pool2d_with_indices_20:
	.zero		560
